//
// Generated by NVIDIA NVVM Compiler
//
// Compiler Build ID: CL-36424714
// Cuda compilation tools, release 13.0, V13.0.88
// Based on NVVM 20.0.0
//

.version 9.0
.target sm_100
.address_size 64

	// .globl	_Z16test_warp_reducePfS_S_PKfi

.visible .entry _Z16test_warp_reducePfS_S_PKfi(
	.param .u64 .ptr .align 1 _Z16test_warp_reducePfS_S_PKfi_param_0,
	.param .u64 .ptr .align 1 _Z16test_warp_reducePfS_S_PKfi_param_1,
	.param .u64 .ptr .align 1 _Z16test_warp_reducePfS_S_PKfi_param_2,
	.param .u64 .ptr .align 1 _Z16test_warp_reducePfS_S_PKfi_param_3,
	.param .u32 _Z16test_warp_reducePfS_S_PKfi_param_4
)
{
	.reg .pred 	%p<3>;
	.reg .b32 	%r<16>;
	.reg .b32 	%f<6>;
	.reg .b64 	%rd<11>;

	ld.param.u64 	%rd1, [_Z16test_warp_reducePfS_S_PKfi_param_0];
	ld.param.u64 	%rd2, [_Z16test_warp_reducePfS_S_PKfi_param_1];
	ld.param.u64 	%rd3, [_Z16test_warp_reducePfS_S_PKfi_param_2];
	ld.param.u64 	%rd4, [_Z16test_warp_reducePfS_S_PKfi_param_3];
	ld.param.u32 	%r8, [_Z16test_warp_reducePfS_S_PKfi_param_4];
	mov.u32 	%r1, %tid.x;
	mov.u32 	%r9, %ctaid.x;
	mov.u32 	%r10, %ntid.x;
	mad.lo.s32 	%r2, %r9, %r10, %r1;
	setp.ge.s32 	%p1, %r2, %r8;
	mov.b32 	%r15, -8388609;
	mov.f32 	%f5, 0f00000000;
	mov.b32 	%r14, 2139095039;
	@%p1 bra 	$L__BB0_2;
	cvta.to.global.u64 	%rd5, %rd4;
	mul.wide.s32 	%rd6, %r2, 4;
	add.s64 	%rd7, %rd5, %rd6;
	ld.global.f32 	%f5, [%rd7];
	mov.b32 	%r14, %f5;
	mov.u32 	%r15, %r14;
$L__BB0_2:
	and.b32  	%r11, %r1, 31;
	setp.ne.s32 	%p2, %r11, 0;
	@%p2 bra 	$L__BB0_4;
	cvta.to.global.u64 	%rd8, %rd1;
	atom.global.add.f32 	%f4, [%rd8], %f5;
	cvta.to.global.u64 	%rd9, %rd2;
	atom.global.min.s32 	%r12, [%rd9], %r14;
	cvta.to.global.u64 	%rd10, %rd3;
	atom.global.max.s32 	%r13, [%rd10], %r15;
$L__BB0_4:
	ret;

}


// ===== COMPILED SASS (sm_100) =====

	.target	sm_100

	.elftype	@"ET_EXEC"


//--------------------- .note.nv.tkinfo           --------------------------
	.section	.note.nv.tkinfo,"",@"SHT_NOTE"
	.sectionflags	@"SHF_NOTE_NV_TKINFO"
	.tkinfo
        /*0018*/ 	.word	0x00000002
        /*0030*/ 	.string	""
        /*0030*/ 	.string	"ptxas"
        /*0030*/ 	.string	"Cuda compilation tools, release 13.0, V13.0.88"
        /*0030*/ 	.string	"Build cuda_13.0.r13.0/compiler.36424714_0"
        /*0030*/ 	.string	"-arch sm_100 -m 64 "



//--------------------- .note.nv.cuinfo           --------------------------
	.section	.note.nv.cuinfo,"",@"SHT_NOTE"
	.sectionflags	@"SHF_NOTE_NV_CUINFO"
        /*0018*/ 	.short	0x0002
        /*001a*/ 	.short	0x0064
        /*001c*/ 	.short	0x0082
	.zero		2


//--------------------- .nv.info                  --------------------------
	.section	.nv.info,"",@"SHT_CUDA_INFO"
	.align	4


	//----- nvinfo : EIATTR_REGCOUNT
	.align		4
        /*0000*/ 	.byte	0x04, 0x2f
        /*0002*/ 	.short	(.L_1 - .L_0)
	.align		4
.L_0:
        /*0004*/ 	.word	index@(_Z16test_warp_reducePfS_S_PKfi)
        /*0008*/ 	.word	0x00000010


	//----- nvinfo : EIATTR_FRAME_SIZE
	.align		4
.L_1:
        /*000c*/ 	.byte	0x04, 0x11
        /*000e*/ 	.short	(.L_3 - .L_2)
	.align		4
.L_2:
        /*0010*/ 	.word	index@(_Z16test_warp_reducePfS_S_PKfi)
        /*0014*/ 	.word	0x00000000


	//----- nvinfo : EIATTR_MIN_STACK_SIZE
	.align		4
.L_3:
        /*0018*/ 	.byte	0x04, 0x12
        /*001a*/ 	.short	(.L_5 - .L_4)
	.align		4
.L_4:
        /*001c*/ 	.word	index@(_Z16test_warp_reducePfS_S_PKfi)
        /*0020*/ 	.word	0x00000000
.L_5:


//--------------------- .nv.compat                --------------------------
	.section	.nv.compat,"",@"SHT_CUDA_COMPAT_INFO"
	.align	4
        /*0000*/ 	.byte	0x02, 0x09, 0x00, 0x00, 0x02, 0x02, 0x01, 0x00, 0x02, 0x05, 0x05, 0x00, 0x03, 0x07, 0x01, 0x01
        /*0010*/ 	.byte	0x02, 0x03, 0x00, 0x00, 0x02, 0x06, 0x01, 0x00, 0x04, 0x0b, 0x08, 0x00, 0x09, 0x00, 0x00, 0x00
        /*0020*/ 	.byte	0x00, 0x00, 0x00, 0x00


//--------------------- .nv.info._Z16test_warp_reducePfS_S_PKfi --------------------------
	.section	.nv.info._Z16test_warp_reducePfS_S_PKfi,"",@"SHT_CUDA_INFO"
	.sectionflags	@""
	.align	4


	//----- nvinfo : EIATTR_CUDA_API_VERSION
	.align		4
        /*0000*/ 	.byte	0x04, 0x37
        /*0002*/ 	.short	(.L_7 - .L_6)
.L_6:
        /*0004*/ 	.word	0x00000082


	//----- nvinfo : EIATTR_KPARAM_INFO
	.align		4
.L_7:
        /*0008*/ 	.byte	0x04, 0x17
        /*000a*/ 	.short	(.L_9 - .L_8)
.L_8:
        /*000c*/ 	.word	0x00000000
        /*0010*/ 	.short	0x0004
        /*0012*/ 	.short	0x0020
        /*0014*/ 	.byte	0x00, 0xf0, 0x11, 0x00


	//----- nvinfo : EIATTR_KPARAM_INFO
	.align		4
.L_9:
        /*0018*/ 	.byte	0x04, 0x17
        /*001a*/ 	.short	(.L_11 - .L_10)
.L_10:
        /*001c*/ 	.word	0x00000000
        /*0020*/ 	.short	0x0003
        /*0022*/ 	.short	0x0018
        /*0024*/ 	.byte	0x00, 0xf5, 0x21, 0x00


	//----- nvinfo : EIATTR_KPARAM_INFO
	.align		4
.L_11:
        /*0028*/ 	.byte	0x04, 0x17
        /*002a*/ 	.short	(.L_13 - .L_12)
.L_12:
        /*002c*/ 	.word	0x00000000
        /*0030*/ 	.short	0x0002
        /*0032*/ 	.short	0x0010
        /*0034*/ 	.byte	0x00, 0xf5, 0x21, 0x00


	//----- nvinfo : EIATTR_KPARAM_INFO
	.align		4
.L_13:
        /*0038*/ 	.byte	0x04, 0x17
        /*003a*/ 	.short	(.L_15 - .L_14)
.L_14:
        /*003c*/ 	.word	0x00000000
        /*0040*/ 	.short	0x0001
        /*0042*/ 	.short	0x0008
        /*0044*/ 	.byte	0x00, 0xf5, 0x21, 0x00


	//----- nvinfo : EIATTR_KPARAM_INFO
	.align		4
.L_15:
        /*0048*/ 	.byte	0x04, 0x17
        /*004a*/ 	.short	(.L_17 - .L_16)
.L_16:
        /*004c*/ 	.word	0x00000000
        /*0050*/ 	.short	0x0000
        /*0052*/ 	.short	0x0000
        /*0054*/ 	.byte	0x00, 0xf5, 0x21, 0x00


	//----- nvinfo : EIATTR_SPARSE_MMA_MASK
	.align		4
.L_17:
        /*0058*/ 	.byte	0x03, 0x50
        /*005a*/ 	.short	0x0000


	//----- nvinfo : EIATTR_MAXREG_COUNT
	.align		4
        /*005c*/ 	.byte	0x03, 0x1b
        /*005e*/ 	.short	0x00ff


	//----- nvinfo : EIATTR_MERCURY_ISA_VERSION
	.align		4
        /*0060*/ 	.byte	0x03, 0x5f
        /*0062*/ 	.short	0x0101


	//----- nvinfo : EIATTR_INT_WARP_WIDE_INSTR_OFFSETS
	.align		4
        /*0064*/ 	.byte	0x04, 0x31
        /*0066*/ 	.short	(.L_19 - .L_18)


	//   ....[0]....
.L_18:
        /*0068*/ 	.word	0x00000170


	//   ....[1]....
        /*006c*/ 	.word	0x00000180


	//   ....[2]....
        /*0070*/ 	.word	0x000001a0


	//----- nvinfo : EIATTR_VRC_CTA_INIT_COUNT
	.align		4
.L_19:
        /*0074*/ 	.byte	0x02, 0x4a
	.zero		1
	.zero		1


	//----- nvinfo : EIATTR_EXIT_INSTR_OFFSETS
	.align		4
        /*0078*/ 	.byte	0x04, 0x1c
        /*007a*/ 	.short	(.L_21 - .L_20)


	//   ....[0]....
.L_20:
        /*007c*/ 	.word	0x00000140


	//   ....[1]....
        /*0080*/ 	.word	0x00000230


	//----- nvinfo : EIATTR_CRS_STACK_SIZE
	.align		4
.L_21:
        /*0084*/ 	.byte	0x04, 0x1e
        /*0086*/ 	.short	(.L_23 - .L_22)
.L_22:
        /*0088*/ 	.word	0x00000000


	//----- nvinfo : EIATTR_CBANK_PARAM_SIZE
	.align		4
.L_23:
        /*008c*/ 	.byte	0x03, 0x19
        /*008e*/ 	.short	0x0024


	//----- nvinfo : EIATTR_PARAM_CBANK
	.align		4
        /*0090*/ 	.byte	0x04, 0x0a
        /*0092*/ 	.short	(.L_25 - .L_24)
	.align		4
.L_24:
        /*0094*/ 	.word	index@(.nv.constant0._Z16test_warp_reducePfS_S_PKfi)
        /*0098*/ 	.short	0x0380
        /*009a*/ 	.short	0x0024


	//----- nvinfo : EIATTR_SW_WAR
	.align		4
.L_25:
        /*009c*/ 	.byte	0x04, 0x36
        /*009e*/ 	.short	(.L_27 - .L_26)
.L_26:
        /*00a0*/ 	.word	0x00000008
.L_27:


//--------------------- .nv.callgraph             --------------------------
	.section	.nv.callgraph,"",@"SHT_CUDA_CALLGRAPH"
	.align	4
	.sectionentsize	8
	.align		4
        /*0000*/ 	.word	0x00000000
	.align		4
        /*0004*/ 	.word	0xffffffff
	.align		4
        /*0008*/ 	.word	0x00000000
	.align		4
        /*000c*/ 	.word	0xfffffffe
	.align		4
        /*0010*/ 	.word	0x00000000
	.align		4
        /*0014*/ 	.word	0xfffffffd
	.align		4
        /*0018*/ 	.word	0x00000000
	.align		4
        /*001c*/ 	.word	0xfffffffc


//--------------------- .text._Z16test_warp_reducePfS_S_PKfi --------------------------
	.section	.text._Z16test_warp_reducePfS_S_PKfi,"ax",@progbits
	.align	128
        .global         _Z16test_warp_reducePfS_S_PKfi
        .type           _Z16test_warp_reducePfS_S_PKfi,@function
        .size           _Z16test_warp_reducePfS_S_PKfi,(.L_x_3 - _Z16test_warp_reducePfS_S_PKfi)
        .other          _Z16test_warp_reducePfS_S_PKfi,@"STO_CUDA_ENTRY STV_DEFAULT"
_Z16test_warp_reducePfS_S_PKfi:
.text._Z16test_warp_reducePfS_S_PKfi:
[----:B------:R-:W-:Y:S01]  /*0000*/  LDC R1, c[0x0][0x37c] ;  /* 0x0000df00ff017b82 */ /* 0x000fe20000000800 */
[----:B------:R-:W0:Y:S07]  /*0010*/  S2R R0, SR_TID.X ;  /* 0x0000000000007919 */ /* 0x000e2e0000002100 */
[----:B------:R-:W1:Y:S01]  /*0020*/  S2UR UR4, SR_CTAID.X ;  /* 0x00000000000479c3 */ /* 0x000e620000002500 */
[----:B------:R-:W2:Y:S01]  /*0030*/  LDCU UR5, c[0x0][0x3a0] ;  /* 0x00007400ff0577ac */ /* 0x000ea20008000800 */
[----:B------:R-:W-:Y:S01]  /*0040*/  BSSY.RECONVERGENT B0, `(.L_x_0) ;  /* 0x000000f000007945 */ /* 0x000fe20003800200 */
[----:B------:R-:W-:Y:S01]  /*0050*/  IMAD.MOV.U32 R9, RZ, RZ, RZ ;  /* 0x000000ffff097224 */ /* 0x000fe200078e00ff */
[----:B------:R-:W-:Y:S01]  /*0060*/  MOV R8, 0x7f7fffff ;  /* 0x7f7fffff00087802 */ /* 0x000fe20000000f00 */
[----:B------:R-:W3:Y:S03]  /*0070*/  LDCU.64 UR6, c[0x0][0x358] ;  /* 0x00006b00ff0677ac */ /* 0x000ee60008000a00 */
[----:B------:R-:W1:Y:S01]  /*0080*/  LDC R5, c[0x0][0x360] ;  /* 0x0000d800ff057b82 */ /* 0x000e620000000800 */
[----:B0-----:R-:W-:Y:S01]  /*0090*/  LOP3.LUT P0, RZ, R0, 0x1f, RZ, 0xc0, !PT ;  /* 0x0000001f00ff7812 */ /* 0x001fe2000780c0ff */
[----:B-1----:R-:W-:-:S02]  /*00a0*/  IMAD R5, R5, UR4, R0 ;  /* 0x0000000405057c24 */ /* 0x002fc4000f8e0200 */
[----:B------:R-:W-:-:S03]  /*00b0*/  IMAD.MOV.U32 R0, RZ, RZ, -0x800001 ;  /* 0xff7fffffff007424 */ /* 0x000fc600078e00ff */
[----:B--2---:R-:W-:-:S13]  /*00c0*/  ISETP.GE.AND P1, PT, R5, UR5, PT ;  /* 0x0000000505007c0c */ /* 0x004fda000bf26270 */
[----:B---3--:R-:W-:Y:S05]  /*00d0*/  @P1 BRA `(.L_x_1) ;  /* 0x0000000000141947 */ /* 0x008fea0003800000 */
[----:B------:R-:W0:Y:S02]  /*00e0*/  LDC.64 R2, c[0x0][0x398] ;  /* 0x0000e600ff027b82 */ /* 0x000e240000000a00 */
[----:B0-----:R-:W-:-:S05]  /*00f0*/  IMAD.WIDE R2, R5, 0x4, R2 ;  /* 0x0000000405027825 */ /* 0x001fca00078e0202 */
[----:B------:R-:W2:Y:S02]  /*0100*/  LDG.E R9, desc[UR6][R2.64] ;  /* 0x0000000602097981 */ /* 0x000ea4000c1e1900 */
[----:B--2---:R-:W-:Y:S01]  /*0110*/  IMAD.MOV.U32 R8, RZ, RZ, R9 ;  /* 0x000000ffff087224 */ /* 0x004fe200078e0009 */
[----:B------:R-:W-:-:S07]  /*0120*/  MOV R0, R9 ;  /* 0x0000000900007202 */ /* 0x000fce0000000f00 */
.L_x_1:
[----:B------:R-:W-:Y:S05]  /*0130*/  BSYNC.RECONVERGENT B0 ;  /* 0x0000000000007941 */ /* 0x000fea0003800200 */
.L_x_0:
[----:B------:R-:W-:Y:S05]  /*0140*/  @P0 EXIT ;  /* 0x000000000000094d */ /* 0x000fea0003800000 */
[----:B------:R-:W0:Y:S01]  /*0150*/  S2R R10, SR_LANEID ;  /* 0x00000000000a7919 */ /* 0x000e220000000000 */
[----:B------:R-:W1:Y:S01]  /*0160*/  LDC.64 R2, c[0x0][0x380] ;  /* 0x0000e000ff027b82 */ /* 0x000e620000000a00 */
[----:B------:R-:W-:Y:S01]  /*0170*/  VOTEU.ANY UR4, UPT, PT ;  /* 0x0000000000047886 */ /* 0x000fe200038e0100 */
[----:B------:R-:W-:Y:S01]  /*0180*/  CREDUX.MIN.S32 UR5, R8 ;  /* 0x00000000080572cc */ /* 0x000fe20000008200 */
[----:B------:R-:W-:Y:S01]  /*0190*/  UFLO.U32 UR4, UR4 ;  /* 0x00000004000472bd */ /* 0x000fe200080e0000 */
[----:B------:R-:W-:-:S04]  /*01a0*/  CREDUX.MAX.S32 UR8, R0 ;  /* 0x00000000000872cc */ /* 0x000fc80000000200 */
[----:B------:R-:W2:Y:S07]  /*01b0*/  LDC.64 R4, c[0x0][0x388] ;  /* 0x0000e200ff047b82 */ /* 0x000eae0000000a00 */
[----:B------:R-:W-:Y:S01]  /*01c0*/  IMAD.U32 R11, RZ, RZ, UR5 ;  /* 0x00000005ff0b7e24 */ /* 0x000fe2000f8e00ff */
[----:B------:R-:W3:Y:S01]  /*01d0*/  LDC.64 R6, c[0x0][0x390] ;  /* 0x0000e400ff067b82 */ /* 0x000ee20000000a00 */
[----:B------:R-:W-:Y:S01]  /*01e0*/  MOV R13, UR8 ;  /* 0x00000008000d7c02 */ /* 0x000fe20008000f00 */
[----:B-1----:R-:W-:Y:S01]  /*01f0*/  REDG.E.ADD.F32.FTZ.RN.STRONG.GPU desc[UR6][R2.64], R9 ;  /* 0x00000009020079a6 */ /* 0x002fe2000c12f306 */
[----:B0-----:R-:W-:-:S13]  /*0200*/  ISETP.EQ.U32.AND P0, PT, R10, UR4, PT ;  /* 0x000000040a007c0c */ /* 0x001fda000bf02070 */
[----:B--2---:R-:W-:Y:S04]  /*0210*/  @P0 REDG.E.MIN.S32.STRONG.GPU desc[UR6][R4.64], R11 ;  /* 0x0000000b0400098e */ /* 0x004fe8000c92e306 */
[----:B---3--:R-:W-:Y:S01]  /*0220*/  @P0 REDG.E.MAX.S32.STRONG.GPU desc[UR6][R6.64], R13 ;  /* 0x0000000d0600098e */ /* 0x008fe2000d12e306 */
[----:B------:R-:W-:Y:S05]  /*0230*/  EXIT ;  /* 0x000000000000794d */ /* 0x000fea0003800000 */
.L_x_2:
[----:B------:R-:W-:-:S00]  /*0240*/  BRA `(.L_x_2) ;  /* 0xfffffffc00fc7947 */ /* 0x000fc0000383ffff */
[----:B------:R-:W-:-:S00]  /*0250*/  NOP ;  /* 0x0000000000007918 */ /* 0x000fc00000000000 */
        /* <DEDUP_REMOVED lines=10> */
.L_x_3:


//--------------------- .nv.shared.reserved.0     --------------------------
	.section	.nv.shared.reserved.0,"aw",@nobits
	.weak		__nv_reservedSMEM_offset_0_alias
	.size		__nv_reservedSMEM_offset_0_alias, 0, 64
	.other		__nv_reservedSMEM_offset_0_alias,@"STO_CUDA_RESERVED_SHARED STV_DEFAULT"
__nv_reservedSMEM_offset_0_alias:
	.zero		0
	.zero		64


//--------------------- .nv.constant0._Z16test_warp_reducePfS_S_PKfi --------------------------
	.section	.nv.constant0._Z16test_warp_reducePfS_S_PKfi,"a",@progbits
	.sectionflags	@""
	.align	4
.nv.constant0._Z16test_warp_reducePfS_S_PKfi:
	.zero		932


//--------------------- SYMBOLS --------------------------

	.type		.nv.reservedSmem.offset0,@object
	.size		.nv.reservedSmem.offset0,0x4
